//
// Generated by NVIDIA NVVM Compiler
//
// Compiler Build ID: CL-36424714
// Cuda compilation tools, release 13.0, V13.0.88
// Based on NVVM 20.0.0
//

.version 9.0
.target sm_100
.address_size 64

	// .globl	_Z33probe_tensorcore_inner_acc_kernelPK6__halfS1_Pfiiif

.visible .entry _Z33probe_tensorcore_inner_acc_kernelPK6__halfS1_Pfiiif(
	.param .u64 .ptr .align 1 _Z33probe_tensorcore_inner_acc_kernelPK6__halfS1_Pfiiif_param_0,
	.param .u64 .ptr .align 1 _Z33probe_tensorcore_inner_acc_kernelPK6__halfS1_Pfiiif_param_1,
	.param .u64 .ptr .align 1 _Z33probe_tensorcore_inner_acc_kernelPK6__halfS1_Pfiiif_param_2,
	.param .u32 _Z33probe_tensorcore_inner_acc_kernelPK6__halfS1_Pfiiif_param_3,
	.param .u32 _Z33probe_tensorcore_inner_acc_kernelPK6__halfS1_Pfiiif_param_4,
	.param .u32 _Z33probe_tensorcore_inner_acc_kernelPK6__halfS1_Pfiiif_param_5,
	.param .f32 _Z33probe_tensorcore_inner_acc_kernelPK6__halfS1_Pfiiif_param_6
)
{
	.reg .pred 	%p<4>;
	.reg .b32 	%r<22>;
	.reg .b32 	%f<10>;
	.reg .b64 	%rd<7>;

	ld.param.u64 	%rd1, [_Z33probe_tensorcore_inner_acc_kernelPK6__halfS1_Pfiiif_param_0];
	ld.param.u64 	%rd2, [_Z33probe_tensorcore_inner_acc_kernelPK6__halfS1_Pfiiif_param_1];
	ld.param.u64 	%rd3, [_Z33probe_tensorcore_inner_acc_kernelPK6__halfS1_Pfiiif_param_2];
	ld.param.u32 	%r1, [_Z33probe_tensorcore_inner_acc_kernelPK6__halfS1_Pfiiif_param_4];
	ld.param.u32 	%r2, [_Z33probe_tensorcore_inner_acc_kernelPK6__halfS1_Pfiiif_param_5];
	ld.param.f32 	%f1, [_Z33probe_tensorcore_inner_acc_kernelPK6__halfS1_Pfiiif_param_6];
	mov.u32 	%r3, %ctaid.x;
	setp.ne.s32 	%p1, %r3, 0;
	mov.u32 	%r4, %tid.x;
	setp.gt.u32 	%p2, %r4, 31;
	or.pred  	%p3, %p1, %p2;
	@%p3 bra 	$L__BB0_2;
	cvta.to.global.u64 	%rd4, %rd1;
	cvta.to.global.u64 	%rd5, %rd2;
	cvta.to.global.u64 	%rd6, %rd3;
	wmma.load.a.sync.aligned.row.m16n16k16.global.f16 	{%r6, %r7, %r8, %r9, %r10, %r11, %r12, %r13}, [%rd4], %r2;
	wmma.load.b.sync.aligned.col.m16n16k16.global.f16 	{%r14, %r15, %r16, %r17, %r18, %r19, %r20, %r21}, [%rd5], %r2;
	wmma.mma.sync.aligned.row.col.m16n16k16.f32.f32 {%f2, %f3, %f4, %f5, %f6, %f7, %f8, %f9}, {%r6, %r7, %r8, %r9, %r10, %r11, %r12, %r13}, {%r14, %r15, %r16, %r17, %r18, %r19, %r20, %r21}, {%f1, %f1, %f1, %f1, %f1, %f1, %f1, %f1};
	wmma.store.d.sync.aligned.row.m16n16k16.global.f32 	[%rd6], {%f2, %f3, %f4, %f5, %f6, %f7, %f8, %f9}, %r1;
$L__BB0_2:
	ret;

}


// ===== COMPILED SASS (sm_100) =====

	.target	sm_100

	.elftype	@"ET_EXEC"


//--------------------- .note.nv.tkinfo           --------------------------
	.section	.note.nv.tkinfo,"",@"SHT_NOTE"
	.sectionflags	@"SHF_NOTE_NV_TKINFO"
	.tkinfo
        /*0018*/ 	.word	0x00000002
        /*0030*/ 	.string	""
        /*0030*/ 	.string	"ptxas"
        /*0030*/ 	.string	"Cuda compilation tools, release 13.0, V13.0.88"
        /*0030*/ 	.string	"Build cuda_13.0.r13.0/compiler.36424714_0"
        /*0030*/ 	.string	"-arch sm_100 -m 64 "



//--------------------- .note.nv.cuinfo           --------------------------
	.section	.note.nv.cuinfo,"",@"SHT_NOTE"
	.sectionflags	@"SHF_NOTE_NV_CUINFO"
        /*0018*/ 	.short	0x0002
        /*001a*/ 	.short	0x0064
        /*001c*/ 	.short	0x0082
	.zero		2


//--------------------- .nv.info                  --------------------------
	.section	.nv.info,"",@"SHT_CUDA_INFO"
	.align	4


	//----- nvinfo : EIATTR_REGCOUNT
	.align		4
        /*0000*/ 	.byte	0x04, 0x2f
        /*0002*/ 	.short	(.L_1 - .L_0)
	.align		4
.L_0:
        /*0004*/ 	.word	index@(_Z33probe_tensorcore_inner_acc_kernelPK6__halfS1_Pfiiif)
        /*0008*/ 	.word	0x0000001c


	//----- nvinfo : EIATTR_FRAME_SIZE
	.align		4
.L_1:
        /*000c*/ 	.byte	0x04, 0x11
        /*000e*/ 	.short	(.L_3 - .L_2)
	.align		4
.L_2:
        /*0010*/ 	.word	index@(_Z33probe_tensorcore_inner_acc_kernelPK6__halfS1_Pfiiif)
        /*0014*/ 	.word	0x00000000


	//----- nvinfo : EIATTR_MIN_STACK_SIZE
	.align		4
.L_3:
        /*0018*/ 	.byte	0x04, 0x12
        /*001a*/ 	.short	(.L_5 - .L_4)
	.align		4
.L_4:
        /*001c*/ 	.word	index@(_Z33probe_tensorcore_inner_acc_kernelPK6__halfS1_Pfiiif)
        /*0020*/ 	.word	0x00000000
.L_5:


//--------------------- .nv.compat                --------------------------
	.section	.nv.compat,"",@"SHT_CUDA_COMPAT_INFO"
	.align	4
        /*0000*/ 	.byte	0x02, 0x09, 0x00, 0x00, 0x02, 0x02, 0x01, 0x00, 0x02, 0x05, 0x05, 0x00, 0x03, 0x07, 0x01, 0x01
        /*0010*/ 	.byte	0x02, 0x03, 0x00, 0x00, 0x02, 0x06, 0x01, 0x00, 0x04, 0x0b, 0x08, 0x00, 0x09, 0x00, 0x00, 0x00
        /*0020*/ 	.byte	0x00, 0x00, 0x00, 0x00


//--------------------- .nv.info._Z33probe_tensorcore_inner_acc_kernelPK6__halfS1_Pfiiif --------------------------
	.section	.nv.info._Z33probe_tensorcore_inner_acc_kernelPK6__halfS1_Pfiiif,"",@"SHT_CUDA_INFO"
	.sectionflags	@""
	.align	4


	//----- nvinfo : EIATTR_CUDA_API_VERSION
	.align		4
        /*0000*/ 	.byte	0x04, 0x37
        /*0002*/ 	.short	(.L_7 - .L_6)
.L_6:
        /*0004*/ 	.word	0x00000082


	//----- nvinfo : EIATTR_KPARAM_INFO
	.align		4
.L_7:
        /*0008*/ 	.byte	0x04, 0x17
        /*000a*/ 	.short	(.L_9 - .L_8)
.L_8:
        /*000c*/ 	.word	0x00000000
        /*0010*/ 	.short	0x0006
        /*0012*/ 	.short	0x0024
        /*0014*/ 	.byte	0x00, 0xf0, 0x11, 0x00


	//----- nvinfo : EIATTR_KPARAM_INFO
	.align		4
.L_9:
        /*0018*/ 	.byte	0x04, 0x17
        /*001a*/ 	.short	(.L_11 - .L_10)
.L_10:
        /*001c*/ 	.word	0x00000000
        /*0020*/ 	.short	0x0005
        /*0022*/ 	.short	0x0020
        /*0024*/ 	.byte	0x00, 0xf0, 0x11, 0x00


	//----- nvinfo : EIATTR_KPARAM_INFO
	.align		4
.L_11:
        /*0028*/ 	.byte	0x04, 0x17
        /*002a*/ 	.short	(.L_13 - .L_12)
.L_12:
        /*002c*/ 	.word	0x00000000
        /*0030*/ 	.short	0x0004
        /*0032*/ 	.short	0x001c
        /*0034*/ 	.byte	0x00, 0xf0, 0x11, 0x00


	//----- nvinfo : EIATTR_KPARAM_INFO
	.align		4
.L_13:
        /*0038*/ 	.byte	0x04, 0x17
        /*003a*/ 	.short	(.L_15 - .L_14)
.L_14:
        /*003c*/ 	.word	0x00000000
        /*0040*/ 	.short	0x0003
        /*0042*/ 	.short	0x0018
        /*0044*/ 	.byte	0x00, 0xf0, 0x11, 0x00


	//----- nvinfo : EIATTR_KPARAM_INFO
	.align		4
.L_15:
        /*0048*/ 	.byte	0x04, 0x17
        /*004a*/ 	.short	(.L_17 - .L_16)
.L_16:
        /*004c*/ 	.word	0x00000000
        /*0050*/ 	.short	0x0002
        /*0052*/ 	.short	0x0010
        /*0054*/ 	.byte	0x00, 0xf5, 0x21, 0x00


	//----- nvinfo : EIATTR_KPARAM_INFO
	.align		4
.L_17:
        /*0058*/ 	.byte	0x04, 0x17
        /*005a*/ 	.short	(.L_19 - .L_18)
.L_18:
        /*005c*/ 	.word	0x00000000
        /*0060*/ 	.short	0x0001
        /*0062*/ 	.short	0x0008
        /*0064*/ 	.byte	0x00, 0xf5, 0x21, 0x00


	//----- nvinfo : EIATTR_KPARAM_INFO
	.align		4
.L_19:
        /*0068*/ 	.byte	0x04, 0x17
        /*006a*/ 	.short	(.L_21 - .L_20)
.L_20:
        /*006c*/ 	.word	0x00000000
        /*0070*/ 	.short	0x0000
        /*0072*/ 	.short	0x0000
        /*0074*/ 	.byte	0x00, 0xf5, 0x21, 0x00


	//----- nvinfo : EIATTR_SPARSE_MMA_MASK
	.align		4
.L_21:
        /*0078*/ 	.byte	0x03, 0x50
        /*007a*/ 	.short	0x0000


	//----- nvinfo : EIATTR_WMMA_USED
	.align		4
        /*007c*/ 	.byte	0x01, 0x2b
	.zero		2


	//----- nvinfo : EIATTR_MAXREG_COUNT
	.align		4
        /*0080*/ 	.byte	0x03, 0x1b
        /*0082*/ 	.short	0x00ff


	//----- nvinfo : EIATTR_MERCURY_ISA_VERSION
	.align		4
        /*0084*/ 	.byte	0x03, 0x5f
        /*0086*/ 	.short	0x0101


	//----- nvinfo : EIATTR_VRC_CTA_INIT_COUNT
	.align		4
        /*0088*/ 	.byte	0x02, 0x4a
	.zero		1
	.zero		1


	//----- nvinfo : EIATTR_EXIT_INSTR_OFFSETS
	.align		4
        /*008c*/ 	.byte	0x04, 0x1c
        /*008e*/ 	.short	(.L_23 - .L_22)


	//   ....[0]....
.L_22:
        /*0090*/ 	.word	0x00000050


	//   ....[1]....
        /*0094*/ 	.word	0x000002d0


	//----- nvinfo : EIATTR_CBANK_PARAM_SIZE
	.align		4
.L_23:
        /*0098*/ 	.byte	0x03, 0x19
        /*009a*/ 	.short	0x0028


	//----- nvinfo : EIATTR_PARAM_CBANK
	.align		4
        /*009c*/ 	.byte	0x04, 0x0a
        /*009e*/ 	.short	(.L_25 - .L_24)
	.align		4
.L_24:
        /*00a0*/ 	.word	index@(.nv.constant0._Z33probe_tensorcore_inner_acc_kernelPK6__halfS1_Pfiiif)
        /*00a4*/ 	.short	0x0380
        /*00a6*/ 	.short	0x0028


	//----- nvinfo : EIATTR_SW_WAR
	.align		4
.L_25:
        /*00a8*/ 	.byte	0x04, 0x36
        /*00aa*/ 	.short	(.L_27 - .L_26)
.L_26:
        /*00ac*/ 	.word	0x00000008
.L_27:


//--------------------- .nv.callgraph             --------------------------
	.section	.nv.callgraph,"",@"SHT_CUDA_CALLGRAPH"
	.align	4
	.sectionentsize	8
	.align		4
        /*0000*/ 	.word	0x00000000
	.align		4
        /*0004*/ 	.word	0xffffffff
	.align		4
        /*0008*/ 	.word	0x00000000
	.align		4
        /*000c*/ 	.word	0xfffffffe
	.align		4
        /*0010*/ 	.word	0x00000000
	.align		4
        /*0014*/ 	.word	0xfffffffd
	.align		4
        /*0018*/ 	.word	0x00000000
	.align		4
        /*001c*/ 	.word	0xfffffffc


//--------------------- .text._Z33probe_tensorcore_inner_acc_kernelPK6__halfS1_Pfiiif --------------------------
	.section	.text._Z33probe_tensorcore_inner_acc_kernelPK6__halfS1_Pfiiif,"ax",@progbits
	.align	128
        .global         _Z33probe_tensorcore_inner_acc_kernelPK6__halfS1_Pfiiif
        .type           _Z33probe_tensorcore_inner_acc_kernelPK6__halfS1_Pfiiif,@function
        .size           _Z33probe_tensorcore_inner_acc_kernelPK6__halfS1_Pfiiif,(.L_x_1 - _Z33probe_tensorcore_inner_acc_kernelPK6__halfS1_Pfiiif)
        .other          _Z33probe_tensorcore_inner_acc_kernelPK6__halfS1_Pfiiif,@"STO_CUDA_ENTRY STV_DEFAULT"
_Z33probe_tensorcore_inner_acc_kernelPK6__halfS1_Pfiiif:
.text._Z33probe_tensorcore_inner_acc_kernelPK6__halfS1_Pfiiif:
[----:B------:R-:W-:Y:S01]  /*0000*/  LDC R1, c[0x0][0x37c] ;  /* 0x0000df00ff017b82 */ /* 0x000fe20000000800 */
[----:B------:R-:W0:Y:S07]  /*0010*/  S2R R0, SR_TID.X ;  /* 0x0000000000007919 */ /* 0x000e2e0000002100 */
[----:B------:R-:W1:Y:S01]  /*0020*/  S2UR UR4, SR_CTAID.X ;  /* 0x00000000000479c3 */ /* 0x000e620000002500 */
[----:B0-----:R-:W-:-:S04]  /*0030*/  ISETP.GT.U32.AND P0, PT, R0, 0x1f, PT ;  /* 0x0000001f0000780c */ /* 0x001fc80003f04070 */
[----:B-1----:R-:W-:-:S13]  /*0040*/  ISETP.NE.OR P0, PT, RZ, UR4, P0 ;  /* 0x00000004ff007c0c */ /* 0x002fda0008705670 */
[----:B------:R-:W-:Y:S05]  /*0050*/  @P0 EXIT ;  /* 0x000000000000094d */ /* 0x000fea0003800000 */
[----:B------:R-:W0:Y:S01]  /*0060*/  S2R R2, SR_LANEID ;  /* 0x0000000000027919 */ /* 0x000e220000000000 */
[----:B------:R-:W1:Y:S01]  /*0070*/  LDC.64 R16, c[0x0][0x3a0] ;  /* 0x0000e800ff107b82 */ /* 0x000e620000000a00 */
[----:B------:R-:W2:Y:S01]  /*0080*/  LDCU.128 UR8, c[0x0][0x380] ;  /* 0x00007000ff0877ac */ /* 0x000ea20008000c00 */
[----:B------:R-:W-:Y:S01]  /*0090*/  IMAD.MOV.U32 R3, RZ, RZ, RZ ;  /* 0x000000ffff037224 */ /* 0x000fe200078e00ff */
[----:B------:R-:W3:Y:S05]  /*00a0*/  LDCU.64 UR4, c[0x0][0x358] ;  /* 0x00006b00ff0477ac */ /* 0x000eea0008000a00 */
[----:B------:R-:W4:Y:S01]  /*00b0*/  LDC R0, c[0x0][0x39c] ;  /* 0x0000e700ff007b82 */ /* 0x000f220000000800 */
[----:B------:R-:W5:Y:S01]  /*00c0*/  LDCU.64 UR6, c[0x0][0x390] ;  /* 0x00007200ff0677ac */ /* 0x000f620008000a00 */
[----:B-1----:R-:W-:-:S02]  /*00d0*/  SHF.R.U32.HI R4, RZ, 0x1, R16 ;  /* 0x00000001ff047819 */ /* 0x002fc40000011610 */
[----:B0-----:R-:W-:Y:S02]  /*00e0*/  SHF.R.U32.HI R13, RZ, 0x2, R2 ;  /* 0x00000002ff0d7819 */ /* 0x001fe40000011602 */
[----:B------:R-:W-:-:S05]  /*00f0*/  LOP3.LUT R2, R2, 0x3, RZ, 0xc0, !PT ;  /* 0x0000000302027812 */ /* 0x000fca00078ec0ff */
[----:B------:R-:W-:-:S03]  /*0100*/  IMAD.WIDE.U32 R4, R13, R4, R2 ;  /* 0x000000040d047225 */ /* 0x000fc600078e0002 */
[----:B--2---:R-:W-:-:S04]  /*0110*/  LEA R8, P0, R4, UR8, 0x2 ;  /* 0x0000000804087c11 */ /* 0x004fc8000f8010ff */
[C---:B------:R-:W-:Y:S02]  /*0120*/  LEA.HI.X R9, R4.reuse, UR9, R5, 0x2, P0 ;  /* 0x0000000904097c11 */ /* 0x040fe400080f1405 */
[----:B------:R-:W-:Y:S01]  /*0130*/  LEA R20, P0, R4, UR10, 0x2 ;  /* 0x0000000a04147c11 */ /* 0x000fe2000f8010ff */
[----:B------:R-:W-:-:S03]  /*0140*/  IMAD.WIDE.U32 R10, R16, 0x10, R8 ;  /* 0x00000010100a7825 */ /* 0x000fc600078e0008 */
[----:B------:R-:W-:Y:S01]  /*0150*/  LEA.HI.X R21, R4, UR11, R5, 0x2, P0 ;  /* 0x0000000b04157c11 */ /* 0x000fe200080f1405 */
[----:B---3--:R-:W2:Y:S02]  /*0160*/  LDG.E R6, desc[UR4][R8.64+0x10] ;  /* 0x0000100408067981 */ /* 0x008ea4000c1e1900 */
[----:B------:R-:W-:Y:S02]  /*0170*/  IMAD.WIDE.U32 R22, R16, 0x10, R20 ;  /* 0x0000001010167825 */ /* 0x000fe400078e0014 */
[----:B------:R-:W2:Y:S04]  /*0180*/  LDG.E R4, desc[UR4][R8.64] ;  /* 0x0000000408047981 */ /* 0x000ea8000c1e1900 */
[----:B------:R-:W2:Y:S04]  /*0190*/  LDG.E R5, desc[UR4][R10.64] ;  /* 0x000000040a057981 */ /* 0x000ea8000c1e1900 */
[----:B------:R-:W2:Y:S04]  /*01a0*/  LDG.E R7, desc[UR4][R10.64+0x10] ;  /* 0x000010040a077981 */ /* 0x000ea8000c1e1900 */
[----:B------:R-:W2:Y:S04]  /*01b0*/  LDG.E R24, desc[UR4][R20.64] ;  /* 0x0000000414187981 */ /* 0x000ea8000c1e1900 */
[----:B------:R4:W2:Y:S04]  /*01c0*/  LDG.E R25, desc[UR4][R20.64+0x10] ;  /* 0x0000100414197981 */ /* 0x0008a8000c1e1900 */
[----:B------:R-:W3:Y:S04]  /*01d0*/  LDG.E R14, desc[UR4][R22.64] ;  /* 0x00000004160e7981 */ /* 0x000ee8000c1e1900 */
[----:B------:R-:W3:Y:S01]  /*01e0*/  LDG.E R15, desc[UR4][R22.64+0x10] ;  /* 0x00001004160f7981 */ /* 0x000ee2000c1e1900 */
[----:B------:R-:W-:-:S02]  /*01f0*/  IMAD.MOV.U32 R16, RZ, RZ, R17 ;  /* 0x000000ffff107224 */ /* 0x000fc400078e0011 */
[--C-:B------:R-:W-:Y:S02]  /*0200*/  IMAD.MOV.U32 R18, RZ, RZ, R17.reuse ;  /* 0x000000ffff127224 */ /* 0x100fe400078e0011 */
[----:B------:R-:W-:Y:S01]  /*0210*/  IMAD.MOV.U32 R19, RZ, RZ, R17 ;  /* 0x000000ffff137224 */ /* 0x000fe200078e0011 */
[----:B----4-:R-:W-:-:S05]  /*0220*/  SHF.R.U32.HI R21, RZ, 0x1, R0 ;  /* 0x00000001ff157819 */ /* 0x010fca0000011600 */
[----:B------:R-:W-:Y:S01]  /*0230*/  IMAD.WIDE.U32 R2, R13, R21, R2 ;  /* 0x000000150d027225 */ /* 0x000fe200078e0002 */
[C---:B--2---:R-:W-:Y:S08]  /*0240*/  HMMA.16816.F32 R8, R4.reuse, R24, R16 ;  /* 0x000000180408723c */ /* 0x044ff00000001810 */
[----:B---3--:R-:W-:Y:S01]  /*0250*/  HMMA.16816.F32 R16, R4, R14, R16 ;  /* 0x0000000e0410723c */ /* 0x008fe20000001810 */
[----:B-----5:R-:W-:-:S04]  /*0260*/  LEA R4, P0, R2, UR6, 0x3 ;  /* 0x0000000602047c11 */ /* 0x020fc8000f8018ff */
[----:B------:R-:W-:-:S03]  /*0270*/  LEA.HI.X R5, R2, UR7, R3, 0x3, P0 ;  /* 0x0000000702057c11 */ /* 0x000fc600080f1c03 */
[----:B------:R-:W-:-:S03]  /*0280*/  IMAD.WIDE.U32 R2, R21, 0x40, R4 ;  /* 0x0000004015027825 */ /* 0x000fc600078e0004 */
[----:B------:R-:W-:Y:S04]  /*0290*/  STG.E.64 desc[UR4][R4.64], R8 ;  /* 0x0000000804007986 */ /* 0x000fe8000c101b04 */
[----:B------:R-:W-:Y:S04]  /*02a0*/  STG.E.64 desc[UR4][R2.64], R10 ;  /* 0x0000000a02007986 */ /* 0x000fe8000c101b04 */
[----:B------:R-:W-:Y:S04]  /*02b0*/  STG.E.64 desc[UR4][R4.64+0x20], R16 ;  /* 0x0000201004007986 */ /* 0x000fe8000c101b04 */
[----:B------:R-:W-:Y:S01]  /*02c0*/  STG.E.64 desc[UR4][R2.64+0x20], R18 ;  /* 0x0000201202007986 */ /* 0x000fe2000c101b04 */
[----:B------:R-:W-:Y:S05]  /*02d0*/  EXIT ;  /* 0x000000000000794d */ /* 0x000fea0003800000 */
.L_x_0:
[----:B------:R-:W-:-:S00]  /*02e0*/  BRA `(.L_x_0) ;  /* 0xfffffffc00fc7947 */ /* 0x000fc0000383ffff */
[----:B------:R-:W-:-:S00]  /*02f0*/  NOP ;  /* 0x0000000000007918 */ /* 0x000fc00000000000 */
        /* <DEDUP_REMOVED lines=8> */
.L_x_1:


//--------------------- .nv.shared.reserved.0     --------------------------
	.section	.nv.shared.reserved.0,"aw",@nobits
	.weak		__nv_reservedSMEM_offset_0_alias
	.size		__nv_reservedSMEM_offset_0_alias, 0, 64
	.other		__nv_reservedSMEM_offset_0_alias,@"STO_CUDA_RESERVED_SHARED STV_DEFAULT"
__nv_reservedSMEM_offset_0_alias:
	.zero		0
	.zero		64


//--------------------- .nv.constant0._Z33probe_tensorcore_inner_acc_kernelPK6__halfS1_Pfiiif --------------------------
	.section	.nv.constant0._Z33probe_tensorcore_inner_acc_kernelPK6__halfS1_Pfiiif,"a",@progbits
	.sectionflags	@""
	.align	4
.nv.constant0._Z33probe_tensorcore_inner_acc_kernelPK6__halfS1_Pfiiif:
	.zero		936


//--------------------- SYMBOLS --------------------------

	.type		.nv.reservedSmem.offset0,@object
	.size		.nv.reservedSmem.offset0,0x4
